//
// Generated by NVIDIA NVVM Compiler
//
// Compiler Build ID: CL-36424714
// Cuda compilation tools, release 13.0, V13.0.88
// Based on NVVM 20.0.0
//

.version 9.0
.target sm_100
.address_size 64

	// .globl	_Z14doubleElementsPdi

.visible .entry _Z14doubleElementsPdi(
	.param .u64 .ptr .align 1 _Z14doubleElementsPdi_param_0,
	.param .u32 _Z14doubleElementsPdi_param_1
)
{
	.reg .pred 	%p<7>;
	.reg .b32 	%r<31>;
	.reg .b64 	%rd<11>;
	.reg .b64 	%fd<11>;

	ld.param.u64 	%rd2, [_Z14doubleElementsPdi_param_0];
	ld.param.u32 	%r12, [_Z14doubleElementsPdi_param_1];
	cvta.to.global.u64 	%rd1, %rd2;
	mov.u32 	%r13, %ctaid.x;
	mov.u32 	%r14, %ntid.x;
	mov.u32 	%r15, %tid.x;
	mad.lo.s32 	%r29, %r13, %r14, %r15;
	mov.u32 	%r16, %nctaid.x;
	mul.lo.s32 	%r2, %r16, %r14;
	setp.ge.s32 	%p1, %r29, %r12;
	@%p1 bra 	$L__BB0_7;
	add.s32 	%r17, %r29, %r2;
	max.s32 	%r18, %r12, %r17;
	setp.lt.s32 	%p2, %r17, %r12;
	selp.u32 	%r19, 1, 0, %p2;
	add.s32 	%r20, %r17, %r19;
	sub.s32 	%r21, %r18, %r20;
	div.u32 	%r22, %r21, %r2;
	add.s32 	%r3, %r22, %r19;
	and.b32  	%r23, %r3, 3;
	setp.eq.s32 	%p3, %r23, 3;
	@%p3 bra 	$L__BB0_4;
	add.s32 	%r24, %r3, 1;
	and.b32  	%r25, %r24, 3;
	neg.s32 	%r27, %r25;
$L__BB0_3:
	.pragma "nounroll";
	mul.wide.s32 	%rd3, %r29, 8;
	add.s64 	%rd4, %rd1, %rd3;
	ld.global.f64 	%fd1, [%rd4];
	add.f64 	%fd2, %fd1, %fd1;
	st.global.f64 	[%rd4], %fd2;
	add.s32 	%r29, %r29, %r2;
	add.s32 	%r27, %r27, 1;
	setp.ne.s32 	%p4, %r27, 0;
	@%p4 bra 	$L__BB0_3;
$L__BB0_4:
	setp.lt.u32 	%p5, %r3, 3;
	@%p5 bra 	$L__BB0_7;
	mul.wide.s32 	%rd7, %r2, 8;
	shl.b32 	%r26, %r2, 2;
$L__BB0_6:
	mul.wide.s32 	%rd5, %r29, 8;
	add.s64 	%rd6, %rd1, %rd5;
	ld.global.f64 	%fd3, [%rd6];
	add.f64 	%fd4, %fd3, %fd3;
	st.global.f64 	[%rd6], %fd4;
	add.s64 	%rd8, %rd6, %rd7;
	ld.global.f64 	%fd5, [%rd8];
	add.f64 	%fd6, %fd5, %fd5;
	st.global.f64 	[%rd8], %fd6;
	add.s64 	%rd9, %rd8, %rd7;
	ld.global.f64 	%fd7, [%rd9];
	add.f64 	%fd8, %fd7, %fd7;
	st.global.f64 	[%rd9], %fd8;
	add.s64 	%rd10, %rd9, %rd7;
	ld.global.f64 	%fd9, [%rd10];
	add.f64 	%fd10, %fd9, %fd9;
	st.global.f64 	[%rd10], %fd10;
	add.s32 	%r29, %r26, %r29;
	setp.lt.s32 	%p6, %r29, %r12;
	@%p6 bra 	$L__BB0_6;
$L__BB0_7:
	ret;

}


// ===== COMPILED SASS (sm_100) =====

	.target	sm_100

	.elftype	@"ET_EXEC"


//--------------------- .note.nv.tkinfo           --------------------------
	.section	.note.nv.tkinfo,"",@"SHT_NOTE"
	.sectionflags	@"SHF_NOTE_NV_TKINFO"
	.tkinfo
        /*0018*/ 	.word	0x00000002
        /*0030*/ 	.string	""
        /*0030*/ 	.string	"ptxas"
        /*0030*/ 	.string	"Cuda compilation tools, release 13.0, V13.0.88"
        /*0030*/ 	.string	"Build cuda_13.0.r13.0/compiler.36424714_0"
        /*0030*/ 	.string	"-arch sm_100 -m 64 "



//--------------------- .note.nv.cuinfo           --------------------------
	.section	.note.nv.cuinfo,"",@"SHT_NOTE"
	.sectionflags	@"SHF_NOTE_NV_CUINFO"
        /*0018*/ 	.short	0x0002
        /*001a*/ 	.short	0x0064
        /*001c*/ 	.short	0x0082
	.zero		2


//--------------------- .nv.info                  --------------------------
	.section	.nv.info,"",@"SHT_CUDA_INFO"
	.align	4


	//----- nvinfo : EIATTR_REGCOUNT
	.align		4
        /*0000*/ 	.byte	0x04, 0x2f
        /*0002*/ 	.short	(.L_1 - .L_0)
	.align		4
.L_0:
        /*0004*/ 	.word	index@(_Z14doubleElementsPdi)
        /*0008*/ 	.word	0x00000018


	//----- nvinfo : EIATTR_FRAME_SIZE
	.align		4
.L_1:
        /*000c*/ 	.byte	0x04, 0x11
        /*000e*/ 	.short	(.L_3 - .L_2)
	.align		4
.L_2:
        /*0010*/ 	.word	index@(_Z14doubleElementsPdi)
        /*0014*/ 	.word	0x00000000


	//----- nvinfo : EIATTR_MIN_STACK_SIZE
	.align		4
.L_3:
        /*0018*/ 	.byte	0x04, 0x12
        /*001a*/ 	.short	(.L_5 - .L_4)
	.align		4
.L_4:
        /*001c*/ 	.word	index@(_Z14doubleElementsPdi)
        /*0020*/ 	.word	0x00000000
.L_5:


//--------------------- .nv.compat                --------------------------
	.section	.nv.compat,"",@"SHT_CUDA_COMPAT_INFO"
	.align	4
        /*0000*/ 	.byte	0x02, 0x09, 0x00, 0x00, 0x02, 0x02, 0x01, 0x00, 0x02, 0x05, 0x05, 0x00, 0x03, 0x07, 0x01, 0x01
        /*0010*/ 	.byte	0x02, 0x03, 0x00, 0x00, 0x02, 0x06, 0x01, 0x00, 0x04, 0x0b, 0x08, 0x00, 0x01, 0x00, 0x00, 0x00
        /*0020*/ 	.byte	0x00, 0x00, 0x00, 0x00


//--------------------- .nv.info._Z14doubleElementsPdi --------------------------
	.section	.nv.info._Z14doubleElementsPdi,"",@"SHT_CUDA_INFO"
	.sectionflags	@""
	.align	4


	//----- nvinfo : EIATTR_CUDA_API_VERSION
	.align		4
        /*0000*/ 	.byte	0x04, 0x37
        /*0002*/ 	.short	(.L_7 - .L_6)
.L_6:
        /*0004*/ 	.word	0x00000082


	//----- nvinfo : EIATTR_KPARAM_INFO
	.align		4
.L_7:
        /*0008*/ 	.byte	0x04, 0x17
        /*000a*/ 	.short	(.L_9 - .L_8)
.L_8:
        /*000c*/ 	.word	0x00000000
        /*0010*/ 	.short	0x0001
        /*0012*/ 	.short	0x0008
        /*0014*/ 	.byte	0x00, 0xf0, 0x11, 0x00


	//----- nvinfo : EIATTR_KPARAM_INFO
	.align		4
.L_9:
        /*0018*/ 	.byte	0x04, 0x17
        /*001a*/ 	.short	(.L_11 - .L_10)
.L_10:
        /*001c*/ 	.word	0x00000000
        /*0020*/ 	.short	0x0000
        /*0022*/ 	.short	0x0000
        /*0024*/ 	.byte	0x00, 0xf5, 0x21, 0x00


	//----- nvinfo : EIATTR_SPARSE_MMA_MASK
	.align		4
.L_11:
        /*0028*/ 	.byte	0x03, 0x50
        /*002a*/ 	.short	0x0000


	//----- nvinfo : EIATTR_MAXREG_COUNT
	.align		4
        /*002c*/ 	.byte	0x03, 0x1b
        /*002e*/ 	.short	0x00ff


	//----- nvinfo : EIATTR_MERCURY_ISA_VERSION
	.align		4
        /*0030*/ 	.byte	0x03, 0x5f
        /*0032*/ 	.short	0x0101


	//----- nvinfo : EIATTR_VRC_CTA_INIT_COUNT
	.align		4
        /*0034*/ 	.byte	0x02, 0x4a
	.zero		1
	.zero		1


	//----- nvinfo : EIATTR_EXIT_INSTR_OFFSETS
	.align		4
        /*0038*/ 	.byte	0x04, 0x1c
        /*003a*/ 	.short	(.L_13 - .L_12)


	//   ....[0]....
.L_12:
        /*003c*/ 	.word	0x00000090


	//   ....[1]....
        /*0040*/ 	.word	0x00000360


	//   ....[2]....
        /*0044*/ 	.word	0x000004a0


	//----- nvinfo : EIATTR_CRS_STACK_SIZE
	.align		4
.L_13:
        /*0048*/ 	.byte	0x04, 0x1e
        /*004a*/ 	.short	(.L_15 - .L_14)
.L_14:
        /*004c*/ 	.word	0x00000000


	//----- nvinfo : EIATTR_CBANK_PARAM_SIZE
	.align		4
.L_15:
        /*0050*/ 	.byte	0x03, 0x19
        /*0052*/ 	.short	0x000c


	//----- nvinfo : EIATTR_PARAM_CBANK
	.align		4
        /*0054*/ 	.byte	0x04, 0x0a
        /*0056*/ 	.short	(.L_17 - .L_16)
	.align		4
.L_16:
        /*0058*/ 	.word	index@(.nv.constant0._Z14doubleElementsPdi)
        /*005c*/ 	.short	0x0380
        /*005e*/ 	.short	0x000c


	//----- nvinfo : EIATTR_SW_WAR
	.align		4
.L_17:
        /*0060*/ 	.byte	0x04, 0x36
        /*0062*/ 	.short	(.L_19 - .L_18)
.L_18:
        /*0064*/ 	.word	0x00000008
.L_19:


//--------------------- .nv.callgraph             --------------------------
	.section	.nv.callgraph,"",@"SHT_CUDA_CALLGRAPH"
	.align	4
	.sectionentsize	8
	.align		4
        /*0000*/ 	.word	0x00000000
	.align		4
        /*0004*/ 	.word	0xffffffff
	.align		4
        /*0008*/ 	.word	0x00000000
	.align		4
        /*000c*/ 	.word	0xfffffffe
	.align		4
        /*0010*/ 	.word	0x00000000
	.align		4
        /*0014*/ 	.word	0xfffffffd
	.align		4
        /*0018*/ 	.word	0x00000000
	.align		4
        /*001c*/ 	.word	0xfffffffc


//--------------------- .text._Z14doubleElementsPdi --------------------------
	.section	.text._Z14doubleElementsPdi,"ax",@progbits
	.align	128
        .global         _Z14doubleElementsPdi
        .type           _Z14doubleElementsPdi,@function
        .size           _Z14doubleElementsPdi,(.L_x_5 - _Z14doubleElementsPdi)
        .other          _Z14doubleElementsPdi,@"STO_CUDA_ENTRY STV_DEFAULT"
_Z14doubleElementsPdi:
.text._Z14doubleElementsPdi:
[----:B------:R-:W-:Y:S01]  /*0000*/  LDC R1, c[0x0][0x37c] ;  /* 0x0000df00ff017b82 */ /* 0x000fe20000000800 */
[----:B------:R-:W0:Y:S07]  /*0010*/  S2R R5, SR_TID.X ;  /* 0x0000000000057919 */ /* 0x000e2e0000002100 */
[----:B------:R-:W0:Y:S01]  /*0020*/  S2UR UR4, SR_CTAID.X ;  /* 0x00000000000479c3 */ /* 0x000e220000002500 */
[----:B------:R-:W1:Y:S07]  /*0030*/  LDCU UR6, c[0x0][0x388] ;  /* 0x00007100ff0677ac */ /* 0x000e6e0008000800 */
[----:B------:R-:W0:Y:S01]  /*0040*/  LDC R0, c[0x0][0x360] ;  /* 0x0000d800ff007b82 */ /* 0x000e220000000800 */
[----:B------:R-:W2:Y:S01]  /*0050*/  LDCU UR5, c[0x0][0x370] ;  /* 0x00006e00ff0577ac */ /* 0x000ea20008000800 */
[----:B0-----:R-:W-:-:S02]  /*0060*/  IMAD R5, R0, UR4, R5 ;  /* 0x0000000400057c24 */ /* 0x001fc4000f8e0205 */
[----:B--2---:R-:W-:-:S03]  /*0070*/  IMAD R0, R0, UR5, RZ ;  /* 0x0000000500007c24 */ /* 0x004fc6000f8e02ff */
[----:B-1----:R-:W-:-:S13]  /*0080*/  ISETP.GE.AND P0, PT, R5, UR6, PT ;  /* 0x0000000605007c0c */ /* 0x002fda000bf06270 */
[----:B------:R-:W-:Y:S05]  /*0090*/  @P0 EXIT ;  /* 0x000000000000094d */ /* 0x000fea0003800000 */
[----:B------:R-:W0:Y:S01]  /*00a0*/  I2F.U32.RP R8, R0 ;  /* 0x0000000000087306 */ /* 0x000e220000209000 */
[C---:B------:R-:W-:Y:S01]  /*00b0*/  IADD3 R4, PT, PT, R0.reuse, R5, RZ ;  /* 0x0000000500047210 */ /* 0x040fe20007ffe0ff */
[----:B------:R-:W-:Y:S01]  /*00c0*/  IMAD.MOV R9, RZ, RZ, -R0 ;  /* 0x000000ffff097224 */ /* 0x000fe200078e0a00 */
[----:B------:R-:W-:Y:S01]  /*00d0*/  ISETP.NE.U32.AND P2, PT, R0, RZ, PT ;  /* 0x000000ff0000720c */ /* 0x000fe20003f45070 */
[----:B------:R-:W1:Y:S01]  /*00e0*/  LDCU.64 UR4, c[0x0][0x358] ;  /* 0x00006b00ff0477ac */ /* 0x000e620008000a00 */
[C---:B------:R-:W-:Y:S01]  /*00f0*/  ISETP.GE.AND P0, PT, R4.reuse, UR6, PT ;  /* 0x0000000604007c0c */ /* 0x040fe2000bf06270 */
[----:B------:R-:W-:Y:S01]  /*0100*/  BSSY.RECONVERGENT B0, `(.L_x_0) ;  /* 0x0000025000007945 */ /* 0x000fe20003800200 */
[----:B------:R-:W-:Y:S02]  /*0110*/  VIMNMX R7, PT, PT, R4, UR6, !PT ;  /* 0x0000000604077c48 */ /* 0x000fe4000ffe0100 */
[----:B------:R-:W-:-:S04]  /*0120*/  SEL R6, RZ, 0x1, P0 ;  /* 0x00000001ff067807 */ /* 0x000fc80000000000 */
[----:B------:R-:W-:Y:S01]  /*0130*/  IADD3 R7, PT, PT, R7, -R4, -R6 ;  /* 0x8000000407077210 */ /* 0x000fe20007ffe806 */
[----:B0-----:R-:W0:Y:S02]  /*0140*/  MUFU.RCP R8, R8 ;  /* 0x0000000800087308 */ /* 0x001e240000001000 */
[----:B0-----:R-:W-:-:S06]  /*0150*/  VIADD R2, R8, 0xffffffe ;  /* 0x0ffffffe08027836 */ /* 0x001fcc0000000000 */
[----:B------:R0:W2:Y:S02]  /*0160*/  F2I.FTZ.U32.TRUNC.NTZ R3, R2 ;  /* 0x0000000200037305 */ /* 0x0000a4000021f000 */
[----:B0-----:R-:W-:Y:S02]  /*0170*/  IMAD.MOV.U32 R2, RZ, RZ, RZ ;  /* 0x000000ffff027224 */ /* 0x001fe400078e00ff */
[----:B--2---:R-:W-:-:S04]  /*0180*/  IMAD R9, R9, R3, RZ ;  /* 0x0000000309097224 */ /* 0x004fc800078e02ff */
[----:B------:R-:W-:-:S06]  /*0190*/  IMAD.HI.U32 R8, R3, R9, R2 ;  /* 0x0000000903087227 */ /* 0x000fcc00078e0002 */
[----:B------:R-:W-:-:S04]  /*01a0*/  IMAD.HI.U32 R9, R8, R7, RZ ;  /* 0x0000000708097227 */ /* 0x000fc800078e00ff */
[----:B------:R-:W-:-:S04]  /*01b0*/  IMAD.MOV R2, RZ, RZ, -R9 ;  /* 0x000000ffff027224 */ /* 0x000fc800078e0a09 */
[----:B------:R-:W-:Y:S02]  /*01c0*/  IMAD R7, R0, R2, R7 ;  /* 0x0000000200077224 */ /* 0x000fe400078e0207 */
[----:B------:R-:W0:Y:S03]  /*01d0*/  LDC.64 R2, c[0x0][0x380] ;  /* 0x0000e000ff027b82 */ /* 0x000e260000000a00 */
[----:B------:R-:W-:-:S13]  /*01e0*/  ISETP.GE.U32.AND P0, PT, R7, R0, PT ;  /* 0x000000000700720c */ /* 0x000fda0003f06070 */
[----:B------:R-:W-:Y:S01]  /*01f0*/  @P0 IADD3 R7, PT, PT, -R0, R7, RZ ;  /* 0x0000000700070210 */ /* 0x000fe20007ffe1ff */
[----:B------:R-:W-:-:S03]  /*0200*/  @P0 VIADD R9, R9, 0x1 ;  /* 0x0000000109090836 */ /* 0x000fc60000000000 */
[----:B------:R-:W-:-:S13]  /*0210*/  ISETP.GE.U32.AND P1, PT, R7, R0, PT ;  /* 0x000000000700720c */ /* 0x000fda0003f26070 */
[----:B------:R-:W-:Y:S02]  /*0220*/  @P1 IADD3 R9, PT, PT, R9, 0x1, RZ ;  /* 0x0000000109091810 */ /* 0x000fe40007ffe0ff */
[----:B------:R-:W-:-:S05]  /*0230*/  @!P2 LOP3.LUT R9, RZ, R0, RZ, 0x33, !PT ;  /* 0x00000000ff09a212 */ /* 0x000fca00078e33ff */
[----:B------:R-:W-:-:S05]  /*0240*/  IMAD.IADD R4, R6, 0x1, R9 ;  /* 0x0000000106047824 */ /* 0x000fca00078e0209 */
[C---:B------:R-:W-:Y:S02]  /*0250*/  LOP3.LUT R6, R4.reuse, 0x3, RZ, 0xc0, !PT ;  /* 0x0000000304067812 */ /* 0x040fe400078ec0ff */
[----:B------:R-:W-:Y:S02]  /*0260*/  ISETP.GE.U32.AND P1, PT, R4, 0x3, PT ;  /* 0x000000030400780c */ /* 0x000fe40003f26070 */
[----:B------:R-:W-:-:S13]  /*0270*/  ISETP.NE.AND P0, PT, R6, 0x3, PT ;  /* 0x000000030600780c */ /* 0x000fda0003f05270 */
[----:B01----:R-:W-:Y:S05]  /*0280*/  @!P0 BRA `(.L_x_1) ;  /* 0x0000000000308947 */ /* 0x003fea0003800000 */
[----:B------:R-:W0:Y:S01]  /*0290*/  LDC.64 R10, c[0x0][0x380] ;  /* 0x0000e000ff0a7b82 */ /* 0x000e220000000a00 */
[----:B------:R-:W-:-:S04]  /*02a0*/  IADD3 R4, PT, PT, R4, 0x1, RZ ;  /* 0x0000000104047810 */ /* 0x000fc80007ffe0ff */
[----:B------:R-:W-:-:S05]  /*02b0*/  LOP3.LUT R4, R4, 0x3, RZ, 0xc0, !PT ;  /* 0x0000000304047812 */ /* 0x000fca00078ec0ff */
[----:B------:R-:W-:-:S07]  /*02c0*/  IMAD.MOV R4, RZ, RZ, -R4 ;  /* 0x000000ffff047224 */ /* 0x000fce00078e0a04 */
.L_x_2:
[----:B01----:R-:W-:-:S05]  /*02d0*/  IMAD.WIDE R6, R5, 0x8, R10 ;  /* 0x0000000805067825 */ /* 0x003fca00078e020a */
[----:B------:R-:W2:Y:S01]  /*02e0*/  LDG.E.64 R8, desc[UR4][R6.64] ;  /* 0x0000000406087981 */ /* 0x000ea2000c1e1b00 */
[----:B------:R-:W-:Y:S01]  /*02f0*/  IADD3 R4, PT, PT, R4, 0x1, RZ ;  /* 0x0000000104047810 */ /* 0x000fe20007ffe0ff */
[----:B------:R-:W-:-:S03]  /*0300*/  IMAD.IADD R5, R0, 0x1, R5 ;  /* 0x0000000100057824 */ /* 0x000fc600078e0205 */
[----:B------:R-:W-:Y:S01]  /*0310*/  ISETP.NE.AND P0, PT, R4, RZ, PT ;  /* 0x000000ff0400720c */ /* 0x000fe20003f05270 */
[----:B--2---:R-:W-:-:S07]  /*0320*/  DADD R8, R8, R8 ;  /* 0x0000000008087229 */ /* 0x004fce0000000008 */
[----:B------:R1:W-:Y:S05]  /*0330*/  STG.E.64 desc[UR4][R6.64], R8 ;  /* 0x0000000806007986 */ /* 0x0003ea000c101b04 */
[----:B------:R-:W-:Y:S05]  /*0340*/  @P0 BRA `(.L_x_2) ;  /* 0xfffffffc00e00947 */ /* 0x000fea000383ffff */
.L_x_1:
[----:B------:R-:W-:Y:S05]  /*0350*/  BSYNC.RECONVERGENT B0 ;  /* 0x0000000000007941 */ /* 0x000fea0003800200 */
.L_x_0:
[----:B------:R-:W-:Y:S05]  /*0360*/  @!P1 EXIT ;  /* 0x000000000000994d */ /* 0x000fea0003800000 */
.L_x_3:
[----:B0-----:R-:W-:-:S05]  /*0370*/  IMAD.WIDE R20, R5, 0x8, R2 ;  /* 0x0000000805147825 */ /* 0x001fca00078e0202 */
[----:B-1----:R-:W2:Y:S01]  /*0380*/  LDG.E.64 R6, desc[UR4][R20.64] ;  /* 0x0000000414067981 */ /* 0x002ea2000c1e1b00 */
[----:B------:R-:W-:Y:S01]  /*0390*/  IMAD.WIDE R8, R0, 0x8, R20 ;  /* 0x0000000800087825 */ /* 0x000fe200078e0214 */
[----:B--2---:R-:W-:-:S07]  /*03a0*/  DADD R6, R6, R6 ;  /* 0x0000000006067229 */ /* 0x004fce0000000006 */
[----:B------:R0:W-:Y:S04]  /*03b0*/  STG.E.64 desc[UR4][R20.64], R6 ;  /* 0x0000000614007986 */ /* 0x0001e8000c101b04 */
[----:B------:R-:W2:Y:S01]  /*03c0*/  LDG.E.64 R10, desc[UR4][R8.64] ;  /* 0x00000004080a7981 */ /* 0x000ea2000c1e1b00 */
        /* <DEDUP_REMOVED lines=8> */
[----:B------:R-:W-:-:S04]  /*0450*/  LEA R5, R0, R5, 0x2 ;  /* 0x0000000500057211 */ /* 0x000fc800078e10ff */
[----:B------:R-:W-:Y:S01]  /*0460*/  ISETP.GE.AND P0, PT, R5, UR6, PT ;  /* 0x0000000605007c0c */ /* 0x000fe2000bf06270 */
[----:B--2---:R-:W-:-:S07]  /*0470*/  DADD R18, R18, R18 ;  /* 0x0000000012127229 */ /* 0x004fce0000000012 */
[----:B------:R0:W-:Y:S05]  /*0480*/  STG.E.64 desc[UR4][R16.64], R18 ;  /* 0x0000001210007986 */ /* 0x0001ea000c101b04 */
[----:B------:R-:W-:Y:S05]  /*0490*/  @!P0 BRA `(.L_x_3) ;  /* 0xfffffffc00b48947 */ /* 0x000fea000383ffff */
[----:B------:R-:W-:Y:S05]  /*04a0*/  EXIT ;  /* 0x000000000000794d */ /* 0x000fea0003800000 */
.L_x_4:
[----:B------:R-:W-:-:S00]  /*04b0*/  BRA `(.L_x_4) ;  /* 0xfffffffc00fc7947 */ /* 0x000fc0000383ffff */
[----:B------:R-:W-:-:S00]  /*04c0*/  NOP ;  /* 0x0000000000007918 */ /* 0x000fc00000000000 */
        /* <DEDUP_REMOVED lines=11> */
.L_x_5:


//--------------------- .nv.shared.reserved.0     --------------------------
	.section	.nv.shared.reserved.0,"aw",@nobits
	.weak		__nv_reservedSMEM_offset_0_alias
	.size		__nv_reservedSMEM_offset_0_alias, 0, 64
	.other		__nv_reservedSMEM_offset_0_alias,@"STO_CUDA_RESERVED_SHARED STV_DEFAULT"
__nv_reservedSMEM_offset_0_alias:
	.zero		0
	.zero		64


//--------------------- .nv.constant0._Z14doubleElementsPdi --------------------------
	.section	.nv.constant0._Z14doubleElementsPdi,"a",@progbits
	.sectionflags	@""
	.align	4
.nv.constant0._Z14doubleElementsPdi:
	.zero		908


//--------------------- SYMBOLS --------------------------

	.type		.nv.reservedSmem.offset0,@object
	.size		.nv.reservedSmem.offset0,0x4
